	.headerflags	@"EF_CUDA_TEXMODE_UNIFIED EF_CUDA_64BIT_ADDRESS EF_CUDA_SM86 EF_CUDA_VIRTUAL_SM(EF_CUDA_SM86)"
	.elftype	@"ET_EXEC"


//--------------------- .nv.info                  --------------------------
	.section	.nv.info,"",@"SHT_CUDA_INFO"
	.align	4


	//----- nvinfo : EIATTR_REGCOUNT
	.align		4
        /*0000*/ 	.byte	0x04, 0x2f
        /*0002*/ 	.short	(.L_1 - .L_0)
	.align		4
.L_0:
        /*0004*/ 	.word	index@(triton_red_fused_addmm_0)
        /*0008*/ 	.word	0x00000028


	//----- nvinfo : EIATTR_MIN_STACK_SIZE
	.align		4
.L_1:
        /*000c*/ 	.byte	0x04, 0x12
        /*000e*/ 	.short	(.L_3 - .L_2)
	.align		4
.L_2:
        /*0010*/ 	.word	index@(triton_red_fused_addmm_0)
        /*0014*/ 	.word	0x00000000


	//----- nvinfo : EIATTR_FRAME_SIZE
	.align		4
.L_3:
        /*0018*/ 	.byte	0x04, 0x11
        /*001a*/ 	.short	(.L_5 - .L_4)
	.align		4
.L_4:
        /*001c*/ 	.word	index@(triton_red_fused_addmm_0)
        /*0020*/ 	.word	0x00000000


	//----- nvinfo : EIATTR_MIN_STACK_SIZE
	.align		4
.L_5:
        /*0024*/ 	.byte	0x04, 0x12
        /*0026*/ 	.short	(.L_7 - .L_6)
	.align		4
.L_6:
        /*0028*/ 	.word	index@(triton_red_fused_addmm_0)
        /*002c*/ 	.word	0x00000000
.L_7:


//--------------------- .nv.info.triton_red_fused_addmm_0 --------------------------
	.section	.nv.info.triton_red_fused_addmm_0,"",@"SHT_CUDA_INFO"
	.sectionflags	@""
	.align	4


	//----- nvinfo : EIATTR_CUDA_API_VERSION
	.align		4
        /*0000*/ 	.byte	0x04, 0x37
        /*0002*/ 	.short	(.L_9 - .L_8)
.L_8:
        /*0004*/ 	.word	0x0000007c


	//----- nvinfo : EIATTR_SW2861232_WAR
	.align		4
.L_9:
        /*0008*/ 	.byte	0x01, 0x35
	.zero		2


	//----- nvinfo : EIATTR_PARAM_CBANK
	.align		4
        /*000c*/ 	.byte	0x04, 0x0a
        /*000e*/ 	.short	(.L_11 - .L_10)
	.align		4
.L_10:
        /*0010*/ 	.word	index@(.nv.constant0.triton_red_fused_addmm_0)
        /*0014*/ 	.short	0x0160
        /*0016*/ 	.short	0x0028


	//----- nvinfo : EIATTR_CBANK_PARAM_SIZE
	.align		4
.L_11:
        /*0018*/ 	.byte	0x03, 0x19
        /*001a*/ 	.short	0x0028


	//----- nvinfo : EIATTR_KPARAM_INFO
	.align		4
        /*001c*/ 	.byte	0x04, 0x17
        /*001e*/ 	.short	(.L_13 - .L_12)
.L_12:
        /*0020*/ 	.word	0x00000000
        /*0024*/ 	.short	0x0005
        /*0026*/ 	.short	0x0020
        /*0028*/ 	.byte	0x00, 0xf4, 0x21, 0x00


	//----- nvinfo : EIATTR_KPARAM_INFO
	.align		4
.L_13:
        /*002c*/ 	.byte	0x04, 0x17
        /*002e*/ 	.short	(.L_15 - .L_14)
.L_14:
        /*0030*/ 	.word	0x00000000
        /*0034*/ 	.short	0x0004
        /*0036*/ 	.short	0x001c
        /*0038*/ 	.byte	0x00, 0xf0, 0x11, 0x00


	//----- nvinfo : EIATTR_KPARAM_INFO
	.align		4
.L_15:
        /*003c*/ 	.byte	0x04, 0x17
        /*003e*/ 	.short	(.L_17 - .L_16)
.L_16:
        /*0040*/ 	.word	0x00000000
        /*0044*/ 	.short	0x0003
        /*0046*/ 	.short	0x0018
        /*0048*/ 	.byte	0x00, 0xf0, 0x11, 0x00


	//----- nvinfo : EIATTR_KPARAM_INFO
	.align		4
.L_17:
        /*004c*/ 	.byte	0x04, 0x17
        /*004e*/ 	.short	(.L_19 - .L_18)
.L_18:
        /*0050*/ 	.word	0x00000000
        /*0054*/ 	.short	0x0002
        /*0056*/ 	.short	0x0010
        /*0058*/ 	.byte	0x00, 0xf4, 0x21, 0x00


	//----- nvinfo : EIATTR_KPARAM_INFO
	.align		4
.L_19:
        /*005c*/ 	.byte	0x04, 0x17
        /*005e*/ 	.short	(.L_21 - .L_20)
.L_20:
        /*0060*/ 	.word	0x00000000
        /*0064*/ 	.short	0x0001
        /*0066*/ 	.short	0x0008
        /*0068*/ 	.byte	0x00, 0xf4, 0x21, 0x00


	//----- nvinfo : EIATTR_KPARAM_INFO
	.align		4
.L_21:
        /*006c*/ 	.byte	0x04, 0x17
        /*006e*/ 	.short	(.L_23 - .L_22)
.L_22:
        /*0070*/ 	.word	0x00000000
        /*0074*/ 	.short	0x0000
        /*0076*/ 	.short	0x0000
        /*0078*/ 	.byte	0x00, 0xf4, 0x21, 0x00


	//----- nvinfo : EIATTR_MAXREG_COUNT
	.align		4
.L_23:
        /*007c*/ 	.byte	0x03, 0x1b
        /*007e*/ 	.short	0x0080


	//----- nvinfo : EIATTR_COOP_GROUP_MASK_REGIDS
	.align		4
        /*0080*/ 	.byte	0x04, 0x29
        /*0082*/ 	.short	(.L_25 - .L_24)


	//   ....[0]....
.L_24:
        /*0084*/ 	.word	0xffffffff


	//   ....[1]....
        /*0088*/ 	.word	0xffffffff


	//   ....[2]....
        /*008c*/ 	.word	0xffffffff


	//----- nvinfo : EIATTR_COOP_GROUP_INSTR_OFFSETS
	.align		4
.L_25:
        /*0090*/ 	.byte	0x04, 0x28
        /*0092*/ 	.short	(.L_27 - .L_26)


	//   ....[0]....
.L_26:
        /*0094*/ 	.word	0x00000be0


	//   ....[1]....
        /*0098*/ 	.word	0x00000c30


	//   ....[2]....
        /*009c*/ 	.word	0x00000c50


	//----- nvinfo : EIATTR_EXIT_INSTR_OFFSETS
	.align		4
.L_27:
        /*00a0*/ 	.byte	0x04, 0x1c
        /*00a2*/ 	.short	(.L_29 - .L_28)


	//   ....[0]....
.L_28:
        /*00a4*/ 	.word	0x00000c90


	//   ....[1]....
        /*00a8*/ 	.word	0x00000cf0


	//----- nvinfo : EIATTR_REQNTID
	.align		4
.L_29:
        /*00ac*/ 	.byte	0x04, 0x10
        /*00ae*/ 	.short	(.L_31 - .L_30)
.L_30:
        /*00b0*/ 	.word	0x00000200
        /*00b4*/ 	.word	0x00000001
        /*00b8*/ 	.word	0x00000001
.L_31:


//--------------------- .nv.callgraph             --------------------------
	.section	.nv.callgraph,"",@"SHT_CUDA_CALLGRAPH"
	.align	4
	.sectionentsize	8
	.align		4
        /*0000*/ 	.word	0x00000000
	.align		4
        /*0004*/ 	.word	0xffffffff
	.align		4
        /*0008*/ 	.word	0x00000000
	.align		4
        /*000c*/ 	.word	0xfffffffe
	.align		4
        /*0010*/ 	.word	0x00000000
	.align		4
        /*0014*/ 	.word	0xfffffffd
	.align		4
        /*0018*/ 	.word	0x00000000
	.align		4
        /*001c*/ 	.word	0xfffffffc


//--------------------- .nv.rel.action            --------------------------
	.section	.nv.rel.action,"",@"SHT_CUDA_RELOCINFO"
	.align	8
	.sectionentsize	8
        /*0000*/ 	.byte	0x73, 0x00, 0x00, 0x00, 0x00, 0x00, 0x00, 0x00, 0x00, 0x00, 0x00, 0x11, 0x25, 0x00, 0x05, 0x36


//--------------------- .nv.constant0.triton_red_fused_addmm_0 --------------------------
	.section	.nv.constant0.triton_red_fused_addmm_0,"a",@progbits
	.sectionflags	@""
	.align	4
.nv.constant0.triton_red_fused_addmm_0:
	.zero		392


//--------------------- .text.triton_red_fused_addmm_0 --------------------------
	.section	.text.triton_red_fused_addmm_0,"ax",@progbits
	.sectionflags	@"SHF_BARRIERS=1"
	.sectioninfo	@"SHI_REGISTERS=40"
	.align	128
        .global         triton_red_fused_addmm_0
        .type           triton_red_fused_addmm_0,@function
        .size           triton_red_fused_addmm_0,(.L_x_2 - triton_red_fused_addmm_0)
        .other          triton_red_fused_addmm_0,@"STO_CUDA_ENTRY STV_DEFAULT"
triton_red_fused_addmm_0:
.text.triton_red_fused_addmm_0:
[----:B------:R-:W-:Y:S02]  /*0000*/  MOV R1, c[0x0][0x28] ;  /* 0x00000a0000017a02 */ /* 0x000fe40000000f00 */
[----:B------:R-:W0:Y:S01]  /*0010*/  S2R R2, SR_TID.X ;  /* 0x0000000000027919 */ /* 0x000e220000002100 */
[----:B------:R-:W1:Y:S01]  /*0020*/  S2UR UR4, SR_CTAID.X ;  /* 0x00000000000479c3 */ /* 0x000e620000002500 */
[----:B------:R-:W-:Y:S01]  /*0030*/  MOV R13, 0x10 ;  /* 0x00000010000d7802 */ /* 0x000fe20000000f00 */
[----:B------:R-:W-:Y:S01]  /*0040*/  CS2R R14, SRZ ;  /* 0x00000000000e7805 */ /* 0x000fe2000001ff00 */
[----:B------:R-:W2:Y:S01]  /*0050*/  S2R R3, SR_CTAID.X ;  /* 0x0000000000037919 */ /* 0x000ea20000002500 */
[----:B------:R-:W-:Y:S01]  /*0060*/  MOV R21, RZ ;  /* 0x000000ff00157202 */ /* 0x000fe20000000f00 */
[----:B------:R-:W-:Y:S01]  /*0070*/  CS2R R16, SRZ ;  /* 0x0000000000107805 */ /* 0x000fe2000001ff00 */
[----:B------:R-:W-:Y:S02]  /*0080*/  ULDC.64 UR6, c[0x0][0x118] ;  /* 0x0000460000067ab9 */ /* 0x000fe40000000a00 */
[----:B------:R-:W-:Y:S02]  /*0090*/  UMOV UR5, 0xffffffc0 ;  /* 0xffffffc000057882 */ /* 0x000fe40000000000 */
[----:B------:R-:W-:Y:S01]  /*00a0*/  UMOV UR8, 0xffffffff ;  /* 0xffffffff00087882 */ /* 0x000fe20000000000 */
[----:B0-----:R-:W-:Y:S01]  /*00b0*/  SHF.R.U32.HI R0, RZ, 0x3, R2 ;  /* 0x00000003ff007819 */ /* 0x001fe20000011602 */
[----:B-1----:R-:W-:Y:S01]  /*00c0*/  USHF.L.U32 UR4, UR4, 0x6, URZ ;  /* 0x0000000604047899 */ /* 0x002fe2000800063f */
[----:B------:R-:W-:-:S02]  /*00d0*/  LOP3.LUT R12, R2, 0x7, RZ, 0xc0, !PT ;  /* 0x00000007020c7812 */ /* 0x000fc400078ec0ff */
[----:B------:R-:W-:Y:S02]  /*00e0*/  SGXT.U32 R0, R0, 0x6 ;  /* 0x000000060000781a */ /* 0x000fe40000000000 */
[----:B------:R-:W-:Y:S01]  /*00f0*/  SHF.L.U32 R2, R2, 0x3, RZ ;  /* 0x0000000302027819 */ /* 0x000fe200000006ff */
[----:B------:R-:W-:Y:S01]  /*0100*/  IMAD.WIDE.U32 R12, R12, R13, c[0x0][0x160] ;  /* 0x000058000c0c7625 */ /* 0x000fe200078e000d */
[----:B--2---:R-:W-:Y:S02]  /*0110*/  LEA R3, R3, R0, 0x6 ;  /* 0x0000000003037211 */ /* 0x004fe400078e30ff */
[----:B------:R-:W-:Y:S02]  /*0120*/  LOP3.LUT R2, R2, 0x38, RZ, 0xc0, !PT ;  /* 0x0000003802027812 */ /* 0x000fe400078ec0ff */
[----:B------:R-:W-:Y:S02]  /*0130*/  LOP3.LUT R0, R0, UR4, RZ, 0xfc, !PT ;  /* 0x0000000400007c12 */ /* 0x000fe4000f8efcff */
[----:B------:R-:W-:Y:S01]  /*0140*/  MOV R19, R13 ;  /* 0x0000000d00137202 */ /* 0x000fe20000000f00 */
[----:B------:R-:W-:Y:S01]  /*0150*/  IMAD R13, R3, 0xc00, R2 ;  /* 0x00000c00030d7824 */ /* 0x000fe200078e0202 */
[----:B------:R-:W-:Y:S01]  /*0160*/  ISETP.GE.AND P0, PT, R0, 0x2400, PT ;  /* 0x000024000000780c */ /* 0x000fe20003f06270 */
[----:B------:R-:W-:Y:S01]  /*0170*/  CS2R R2, SRZ ;  /* 0x0000000000027805 */ /* 0x000fe2000001ff00 */
[----:B------:R-:W-:-:S02]  /*0180*/  MOV R0, RZ ;  /* 0x000000ff00007202 */ /* 0x000fc40000000f00 */
.L_x_0:
[----:B------:R-:W-:-:S05]  /*0190*/  MOV R18, R12 ;  /* 0x0000000c00127202 */ /* 0x000fca0000000f00 */
[----:B------:R-:W2:Y:S01]  /*01a0*/  LDG.E.EL.128 R4, [R18.64] ;  /* 0x0000000612047981 */ /* 0x000ea2000c2e1d00 */
[----:B------:R-:W-:Y:S01]  /*01b0*/  MOV R24, UR5 ;  /* 0x0000000500187c02 */ /* 0x000fe20008000f00 */
[----:B------:R-:W-:Y:S01]  /*01c0*/  CS2R R8, SRZ ;  /* 0x0000000000087805 */ /* 0x000fe2000001ff00 */
[----:B------:R-:W-:Y:S01]  /*01d0*/  MOV R25, 0x2 ;  /* 0x0000000200197802 */ /* 0x000fe20000000f00 */
[----:B------:R-:W-:Y:S01]  /*01e0*/  CS2R R10, SRZ ;  /* 0x00000000000a7805 */ /* 0x000fe2000001ff00 */
[----:B------:R-:W-:-:S05]  /*01f0*/  IADD3 R24, R13, 0x40, R24 ;  /* 0x000000400d187810 */ /* 0x000fca0007ffe018 */
[----:B------:R-:W-:-:S05]  /*0200*/  IMAD.WIDE R24, R24, R25, c[0x0][0x168] ;  /* 0x00005a0018187625 */ /* 0x000fca00078e0219 */
[----:B------:R0:W3:Y:S01]  /*0210*/  @!P0 LDG.E.EF.128 R8, [R24.64] ;  /* 0x0000000618088981 */ /* 0x0000e2000c0e1d00 */
[----:B------:R-:W-:-:S04]  /*0220*/  UIADD3 UR5, UP0, UR5, 0x40, URZ ;  /* 0x0000004005057890 */ /* 0x000fc8000ff1e03f */
[----:B------:R-:W-:Y:S02]  /*0230*/  UIADD3.X UR8, URZ, UR8, URZ, UP0, !UPT ;  /* 0x000000083f087290 */ /* 0x000fe400087fe43f */
[----:B------:R-:W-:-:S04]  /*0240*/  UISETP.GE.U32.AND UP0, UPT, UR5, 0xbc0, UPT ;  /* 0x00000bc00500788c */ /* 0x000fc8000bf06070 */
[----:B------:R-:W-:Y:S01]  /*0250*/  UISETP.GE.U32.AND.EX UP0, UPT, UR8, URZ, UPT, UP0 ;  /* 0x0000003f0800728c */ /* 0x000fe2000bf06100 */
[----:B--2---:R-:W-:Y:S02]  /*0260*/  SHF.L.U32 R23, R4, 0x10, RZ ;  /* 0x0000001004177819 */ /* 0x004fe400000006ff */
[C---:B------:R-:W-:Y:S02]  /*0270*/  SHF.L.U32 R22, R5.reuse, 0x10, RZ ;  /* 0x0000001005167819 */ /* 0x040fe400000006ff */
[----:B------:R-:W-:Y:S01]  /*0280*/  PRMT R5, R5, 0x7632, R5 ;  /* 0x0000763205057816 */ /* 0x000fe20000000005 */
[----:B------:R-:W-:-:S03]  /*0290*/  FADD R18, RZ, -R23 ;  /* 0x80000017ff127221 */ /* 0x000fc60000000000 */
[----:B------:R-:W-:Y:S01]  /*02a0*/  SHF.L.U32 R5, R5, 0x10, RZ ;  /* 0x0000001005057819 */ /* 0x000fe200000006ff */
[----:B------:R-:W-:Y:S01]  /*02b0*/  FMUL R26, R18, 1.4426950216293334961 ;  /* 0x3fb8aa3b121a7820 */ /* 0x000fe20000400000 */
[----:B------:R-:W-:Y:S01]  /*02c0*/  PRMT R18, R4, 0x7632, R18 ;  /* 0x0000763204127816 */ /* 0x000fe20000000012 */
[----:B------:R-:W-:Y:S02]  /*02d0*/  FADD R4, RZ, -R22 ;  /* 0x80000016ff047221 */ /* 0x000fe40000000000 */
[----:B------:R-:W-:Y:S01]  /*02e0*/  FADD R29, RZ, -R5 ;  /* 0x80000005ff1d7221 */ /* 0x000fe20000000000 */
[----:B------:R-:W-:Y:S01]  /*02f0*/  SHF.L.U32 R18, R18, 0x10, RZ ;  /* 0x0000001012127819 */ /* 0x000fe200000006ff */
[----:B------:R-:W-:Y:S01]  /*0300*/  FMUL R30, R4, 1.4426950216293334961 ;  /* 0x3fb8aa3b041e7820 */ /* 0x000fe20000400000 */
[----:B------:R-:W-:Y:S01]  /*0310*/  FSETP.GEU.AND P5, PT, R26, -126, PT ;  /* 0xc2fc00001a00780b */ /* 0x000fe20003fae000 */
[----:B------:R-:W-:Y:S01]  /*0320*/  FMUL R32, R29, 1.4426950216293334961 ;  /* 0x3fb8aa3b1d207820 */ /* 0x000fe20000400000 */
[C---:B------:R-:W-:Y:S01]  /*0330*/  SHF.L.U32 R4, R6.reuse, 0x10, RZ ;  /* 0x0000001006047819 */ /* 0x040fe200000006ff */
[----:B------:R-:W-:Y:S01]  /*0340*/  FADD R20, RZ, -R18 ;  /* 0x80000012ff147221 */ /* 0x000fe20000000000 */
[----:B------:R-:W-:-:S02]  /*0350*/  PRMT R6, R6, 0x7632, R6 ;  /* 0x0000763206067816 */ /* 0x000fc40000000006 */
[----:B------:R-:W-:Y:S01]  /*0360*/  FSETP.GEU.AND P4, PT, R30, -126, PT ;  /* 0xc2fc00001e00780b */ /* 0x000fe20003f8e000 */
[----:B------:R-:W-:Y:S01]  /*0370*/  FMUL R31, R20, 1.4426950216293334961 ;  /* 0x3fb8aa3b141f7820 */ /* 0x000fe20000400000 */
[----:B------:R-:W-:Y:S01]  /*0380*/  SHF.L.U32 R20, R7, 0x10, RZ ;  /* 0x0000001007147819 */ /* 0x000fe200000006ff */
[----:B------:R-:W-:Y:S01]  /*0390*/  FADD R27, RZ, -R4 ;  /* 0x80000004ff1b7221 */ /* 0x000fe20000000000 */
[----:B------:R-:W-:Y:S02]  /*03a0*/  SHF.L.U32 R6, R6, 0x10, RZ ;  /* 0x0000001006067819 */ /* 0x000fe400000006ff */
[----:B------:R-:W-:Y:S01]  /*03b0*/  FSETP.GEU.AND P3, PT, R31, -126, PT ;  /* 0xc2fc00001f00780b */ /* 0x000fe20003f6e000 */
[----:B------:R-:W-:Y:S01]  /*03c0*/  @!P5 FMUL R26, R26, 0.5 ;  /* 0x3f0000001a1ad820 */ /* 0x000fe20000400000 */
[----:B------:R-:W-:Y:S01]  /*03d0*/  FADD R28, RZ, -R20 ;  /* 0x80000014ff1c7221 */ /* 0x000fe20000000000 */
[----:B------:R-:W-:Y:S01]  /*03e0*/  PRMT R7, R7, 0x7632, R7 ;  /* 0x0000763207077816 */ /* 0x000fe20000000007 */
[----:B------:R-:W-:Y:S01]  /*03f0*/  FMUL R27, R27, 1.4426950216293334961 ;  /* 0x3fb8aa3b1b1b7820 */ /* 0x000fe20000400000 */
[----:B0-----:R-:W0:Y:S01]  /*0400*/  MUFU.EX2 R24, R26 ;  /* 0x0000001a00187308 */ /* 0x001e220000000800 */
[----:B------:R-:W-:Y:S01]  /*0410*/  FMUL R28, R28, 1.4426950216293334961 ;  /* 0x3fb8aa3b1c1c7820 */ /* 0x000fe20000400000 */
[----:B------:R-:W-:Y:S01]  /*0420*/  FADD R29, RZ, -R6 ;  /* 0x80000006ff1d7221 */ /* 0x000fe20000000000 */
[----:B------:R-:W-:Y:S01]  /*0430*/  SHF.L.U32 R7, R7, 0x10, RZ ;  /* 0x0000001007077819 */ /* 0x000fe200000006ff */
[----:B------:R-:W-:Y:S01]  /*0440*/  @!P4 FMUL R30, R30, 0.5 ;  /* 0x3f0000001e1ec820 */ /* 0x000fe20000400000 */
[----:B------:R-:W-:Y:S01]  /*0450*/  FSETP.GEU.AND P2, PT, R27, -126, PT ;  /* 0xc2fc00001b00780b */ /* 0x000fe20003f4e000 */
[----:B------:R-:W-:Y:S01]  /*0460*/  FMUL R33, R29, 1.4426950216293334961 ;  /* 0x3fb8aa3b1d217820 */ /* 0x000fe20000400000 */
[----:B------:R-:W-:Y:S01]  /*0470*/  FSETP.GEU.AND P1, PT, R28, -126, PT ;  /* 0xc2fc00001c00780b */ /* 0x000fe20003f2e000 */
[----:B------:R-:W-:Y:S01]  /*0480*/  @!P3 FMUL R31, R31, 0.5 ;  /* 0x3f0000001f1fb820 */ /* 0x000fe20000400000 */
[----:B------:R-:W-:Y:S01]  /*0490*/  FADD R29, RZ, -R7 ;  /* 0x80000007ff1d7221 */ /* 0x000fe20000000000 */
[----:B------:R-:W-:Y:S01]  /*04a0*/  FSETP.GEU.AND P6, PT, R32, -126, PT ;  /* 0xc2fc00002000780b */ /* 0x000fe20003fce000 */
[----:B------:R-:W1:Y:S02]  /*04b0*/  MUFU.EX2 R25, R30 ;  /* 0x0000001e00197308 */ /* 0x000e640000000800 */
[----:B------:R-:W-:Y:S01]  /*04c0*/  FMUL R34, R29, 1.4426950216293334961 ;  /* 0x3fb8aa3b1d227820 */ /* 0x000fe20000400000 */
[----:B0-----:R-:W-:Y:S01]  /*04d0*/  @!P5 FMUL R24, R24, R24 ;  /* 0x000000181818d220 */ /* 0x001fe20000400000 */
[----:B------:R-:W-:-:S03]  /*04e0*/  FSETP.GEU.AND P5, PT, R33, -126, PT ;  /* 0xc2fc00002100780b */ /* 0x000fc60003fae000 */
[----:B------:R-:W-:Y:S01]  /*04f0*/  @!P2 FMUL R27, R27, 0.5 ;  /* 0x3f0000001b1ba820 */ /* 0x000fe20000400000 */
[----:B------:R-:W0:Y:S01]  /*0500*/  MUFU.EX2 R26, R31 ;  /* 0x0000001f001a7308 */ /* 0x000e220000000800 */
[----:B------:R-:W-:Y:S01]  /*0510*/  @!P1 FMUL R28, R28, 0.5 ;  /* 0x3f0000001c1c9820 */ /* 0x000fe20000400000 */
[----:B------:R-:W-:Y:S02]  /*0520*/  FADD R24, R24, 1 ;  /* 0x3f80000018187421 */ /* 0x000fe40000000000 */
[----:B------:R-:W-:-:S04]  /*0530*/  @!P6 FMUL R32, R32, 0.5 ;  /* 0x3f0000002020e820 */ /* 0x000fc80000400000 */
[----:B------:R-:W2:Y:S01]  /*0540*/  MUFU.EX2 R31, R28 ;  /* 0x0000001c001f7308 */ /* 0x000ea20000000800 */
[----:B-1----:R-:W-:Y:S01]  /*0550*/  @!P4 FMUL R25, R25, R25 ;  /* 0x000000191919c220 */ /* 0x002fe20000400000 */
[----:B------:R-:W-:Y:S01]  /*0560*/  FSETP.GT.AND P4, PT, R24, 8.50705917302346158658e+37, PT ;  /* 0x7e8000001800780b */ /* 0x000fe20003f84000 */
[----:B------:R-:W-:Y:S02]  /*0570*/  @!P5 FMUL R33, R33, 0.5 ;  /* 0x3f0000002121d820 */ /* 0x000fe40000400000 */
[----:B------:R-:W-:Y:S01]  /*0580*/  FADD R25, R25, 1 ;  /* 0x3f80000019197421 */ /* 0x000fe20000000000 */
[----:B0-----:R-:W-:Y:S01]  /*0590*/  @!P3 FMUL R26, R26, R26 ;  /* 0x0000001a1a1ab220 */ /* 0x001fe20000400000 */
[----:B------:R-:W-:Y:S01]  /*05a0*/  FSETP.GEU.AND P3, PT, R34, -126, PT ;  /* 0xc2fc00002200780b */ /* 0x000fe20003f6e000 */
[----:B------:R-:W0:Y:S07]  /*05b0*/  MUFU.EX2 R30, R27 ;  /* 0x0000001b001e7308 */ /* 0x000e2e0000000800 */
[----:B------:R-:W-:Y:S01]  /*05c0*/  @P4 FMUL R24, R24, 0.25 ;  /* 0x3e80000018184820 */ /* 0x000fe20000400000 */
[----:B--2---:R-:W-:Y:S01]  /*05d0*/  @!P1 FMUL R31, R31, R31 ;  /* 0x0000001f1f1f9220 */ /* 0x004fe20000400000 */
[----:B------:R1:W2:Y:S03]  /*05e0*/  MUFU.EX2 R27, R32 ;  /* 0x00000020001b7308 */ /* 0x0002a60000000800 */
[----:B------:R-:W-:-:S05]  /*05f0*/  @!P3 FMUL R34, R34, 0.5 ;  /* 0x3f0000002222b820 */ /* 0x000fca0000400000 */
[----:B------:R-:W4:Y:S01]  /*0600*/  MUFU.EX2 R28, R34 ;  /* 0x00000022001c7308 */ /* 0x000f220000000800 */
[----:B0-----:R-:W-:Y:S01]  /*0610*/  @!P2 FMUL R30, R30, R30 ;  /* 0x0000001e1e1ea220 */ /* 0x001fe20000400000 */
[----:B------:R-:W-:Y:S01]  /*0620*/  FSETP.GT.AND P2, PT, R25, 8.50705917302346158658e+37, PT ;  /* 0x7e8000001900780b */ /* 0x000fe20003f44000 */
[----:B-1----:R-:W-:Y:S02]  /*0630*/  FADD R32, R31, 1 ;  /* 0x3f8000001f207421 */ /* 0x002fe40000000000 */
[----:B------:R-:W-:Y:S01]  /*0640*/  FADD R36, R30, 1 ;  /* 0x3f8000001e247421 */ /* 0x000fe20000000000 */
[----:B------:R-:W-:Y:S02]  /*0650*/  FADD R30, R26, 1 ;  /* 0x3f8000001a1e7421 */ /* 0x000fe40000000000 */
[----:B------:R-:W0:Y:S01]  /*0660*/  MUFU.EX2 R29, R33 ;  /* 0x00000021001d7308 */ /* 0x000e220000000800 */
[----:B--2---:R-:W-:Y:S01]  /*0670*/  @!P6 FMUL R27, R27, R27 ;  /* 0x0000001b1b1be220 */ /* 0x004fe20000400000 */
[----:B------:R-:W-:-:S02]  /*0680*/  FSETP.GT.AND P6, PT, R32, 8.50705917302346158658e+37, PT ;  /* 0x7e8000002000780b */ /* 0x000fc40003fc4000 */
[----:B------:R-:W-:Y:S01]  /*0690*/  FSETP.GT.AND P1, PT, R36, 8.50705917302346158658e+37, PT ;  /* 0x7e8000002400780b */ /* 0x000fe20003f24000 */
[----:B------:R-:W-:Y:S01]  /*06a0*/  FADD R31, R27, 1 ;  /* 0x3f8000001b1f7421 */ /* 0x000fe20000000000 */
[----:B------:R-:W-:Y:S01]  /*06b0*/  MOV R27, 0x3e800000 ;  /* 0x3e800000001b7802 */ /* 0x000fe20000000f00 */
[----:B------:R-:W-:Y:S01]  /*06c0*/  @P2 FMUL R25, R25, 0.25 ;  /* 0x3e80000019192820 */ /* 0x000fe20000400000 */
[----:B----4-:R-:W-:Y:S01]  /*06d0*/  @!P3 FMUL R28, R28, R28 ;  /* 0x0000001c1c1cb220 */ /* 0x010fe20000400000 */
[----:B------:R-:W1:Y:S01]  /*06e0*/  MUFU.RCP R24, R24 ;  /* 0x0000001800187308 */ /* 0x000e620000001000 */
[----:B------:R-:W-:Y:S02]  /*06f0*/  FSEL R35, R27, 1, P4 ;  /* 0x3f8000001b237808 */ /* 0x000fe40002000000 */
[----:B------:R-:W-:Y:S01]  /*0700*/  FSETP.GT.AND P4, PT, R31, 8.50705917302346158658e+37, PT ;  /* 0x7e8000001f00780b */ /* 0x000fe20003f84000 */
[----:B------:R-:W-:Y:S01]  /*0710*/  FADD R28, R28, 1 ;  /* 0x3f8000001c1c7421 */ /* 0x000fe20000000000 */
[----:B------:R-:W-:Y:S01]  /*0720*/  FSEL R34, R27, 1, P2 ;  /* 0x3f8000001b227808 */ /* 0x000fe20001000000 */
[----:B------:R-:W-:Y:S01]  /*0730*/  @P6 FMUL R32, R32, 0.25 ;  /* 0x3e80000020206820 */ /* 0x000fe20000400000 */
[----:B0-----:R-:W-:Y:S01]  /*0740*/  @!P5 FMUL R29, R29, R29 ;  /* 0x0000001d1d1dd220 */ /* 0x001fe20000400000 */
[----:B------:R-:W-:Y:S01]  /*0750*/  FSETP.GT.AND P5, PT, R30, 8.50705917302346158658e+37, PT ;  /* 0x7e8000001e00780b */ /* 0x000fe20003fa4000 */
[----:B------:R-:W0:Y:S01]  /*0760*/  MUFU.RCP R25, R25 ;  /* 0x0000001900197308 */ /* 0x000e220000001000 */
[----:B------:R-:W-:Y:S01]  /*0770*/  FSETP.GT.AND P2, PT, R28, 8.50705917302346158658e+37, PT ;  /* 0x7e8000001c00780b */ /* 0x000fe20003f44000 */
[----:B------:R-:W-:Y:S01]  /*0780*/  FADD R33, R29, 1 ;  /* 0x3f8000001d217421 */ /* 0x000fe20000000000 */
[----:B------:R-:W-:Y:S01]  /*0790*/  @P1 FMUL R36, R36, 0.25 ;  /* 0x3e80000024241820 */ /* 0x000fe20000400000 */
[----:B------:R-:W-:-:S03]  /*07a0*/  FSEL R37, R27, 1, P5 ;  /* 0x3f8000001b257808 */ /* 0x000fc60002800000 */
[----:B------:R-:W-:Y:S01]  /*07b0*/  FSETP.GT.AND P3, PT, R33, 8.50705917302346158658e+37, PT ;  /* 0x7e8000002100780b */ /* 0x000fe20003f64000 */
[----:B------:R-:W2:Y:S01]  /*07c0*/  MUFU.RCP R29, R32 ;  /* 0x00000020001d7308 */ /* 0x000ea20000001000 */
[----:B------:R-:W-:Y:S01]  /*07d0*/  @P4 FMUL R31, R31, 0.25 ;  /* 0x3e8000001f1f4820 */ /* 0x000fe20000400000 */
[----:B-1----:R-:W-:Y:S01]  /*07e0*/  FMUL R24, R24, R35 ;  /* 0x0000002318187220 */ /* 0x002fe20000400000 */
[----:B------:R-:W-:Y:S01]  /*07f0*/  FSEL R35, R27, 1, P1 ;  /* 0x3f8000001b237808 */ /* 0x000fe20000800000 */
[----:B------:R-:W-:Y:S01]  /*0800*/  @P5 FMUL R30, R30, 0.25 ;  /* 0x3e8000001e1e5820 */ /* 0x000fe20000400000 */
[----:B------:R-:W-:Y:S01]  /*0810*/  IADD3 R12, P1, R12, 0x80, RZ ;  /* 0x000000800c0c7810 */ /* 0x000fe20007f3e0ff */
[----:B------:R-:W-:Y:S01]  /*0820*/  @P2 FMUL R28, R28, 0.25 ;  /* 0x3e8000001c1c2820 */ /* 0x000fe20000400000 */
[----:B------:R-:W-:Y:S01]  /*0830*/  FMUL R23, R23, R24 ;  /* 0x0000001817177220 */ /* 0x000fe20000400000 */
[----:B------:R-:W1:Y:S01]  /*0840*/  MUFU.RCP R31, R31 ;  /* 0x0000001f001f7308 */ /* 0x000e620000001000 */
[----:B0-----:R-:W-:Y:S01]  /*0850*/  FMUL R25, R25, R34 ;  /* 0x0000002219197220 */ /* 0x001fe20000400000 */
[----:B------:R-:W-:-:S02]  /*0860*/  FSEL R24, R27, 1, P6 ;  /* 0x3f8000001b187808 */ /* 0x000fc40003000000 */
[----:B------:R-:W-:Y:S01]  /*0870*/  @P3 FMUL R33, R33, 0.25 ;  /* 0x3e80000021213820 */ /* 0x000fe20000400000 */
[----:B------:R-:W-:Y:S01]  /*0880*/  FMUL R22, R22, R25 ;  /* 0x0000001916167220 */ /* 0x000fe20000400000 */
[----:B------:R-:W-:Y:S02]  /*0890*/  IADD3.X R19, RZ, R19, RZ, P1, !PT ;  /* 0x00000013ff137210 */ /* 0x000fe40000ffe4ff */
[----:B------:R-:W0:Y:S01]  /*08a0*/  MUFU.RCP R26, R36 ;  /* 0x00000024001a7308 */ /* 0x000e220000001000 */
[----:B--2---:R-:W-:Y:S01]  /*08b0*/  FMUL R25, R29, R24 ;  /* 0x000000181d197220 */ /* 0x004fe20000400000 */
[----:B------:R-:W-:-:S03]  /*08c0*/  FSEL R24, R27, 1, P4 ;  /* 0x3f8000001b187808 */ /* 0x000fc60002000000 */
[----:B------:R-:W-:Y:S01]  /*08d0*/  FMUL R25, R20, R25 ;  /* 0x0000001914197220 */ /* 0x000fe20000400000 */
[----:B---3--:R-:W-:Y:S02]  /*08e0*/  SHF.L.U32 R20, R9, 0x10, RZ ;  /* 0x0000001009147819 */ /* 0x008fe400000006ff */
[----:B------:R-:W2:Y:S01]  /*08f0*/  MUFU.RCP R28, R28 ;  /* 0x0000001c001c7308 */ /* 0x000ea20000001000 */
[----:B-1----:R-:W-:Y:S01]  /*0900*/  FMUL R24, R31, R24 ;  /* 0x000000181f187220 */ /* 0x002fe20000400000 */
[----:B------:R-:W-:Y:S01]  /*0910*/  FSEL R31, R27, 1, P2 ;  /* 0x3f8000001b1f7808 */ /* 0x000fe20001000000 */
[----:B------:R-:W-:Y:S01]  /*0920*/  @!P0 FFMA R3, R20, R22, R3 ;  /* 0x0000001614038223 */ /* 0x000fe20000000003 */
[----:B------:R-:W-:Y:S01]  /*0930*/  PLOP3.LUT P2, PT, PT, PT, UP0, 0x80, 0x0 ;  /* 0x000000000000781c */ /* 0x000fe20003f4f008 */
[----:B------:R-:W-:Y:S01]  /*0940*/  FMUL R5, R5, R24 ;  /* 0x0000001805057220 */ /* 0x000fe20000400000 */
[----:B------:R-:W-:Y:S02]  /*0950*/  PRMT R24, R8, 0x7632, R24 ;  /* 0x0000763208187816 */ /* 0x000fe40000000018 */
[----:B------:R-:W1:Y:S01]  /*0960*/  MUFU.RCP R30, R30 ;  /* 0x0000001e001e7308 */ /* 0x000e620000001000 */
[----:B0-----:R-:W-:Y:S01]  /*0970*/  FMUL R35, R26, R35 ;  /* 0x000000231a237220 */ /* 0x001fe20000400000 */
[----:B------:R-:W-:-:S02]  /*0980*/  FSEL R26, R27, 1, P3 ;  /* 0x3f8000001b1a7808 */ /* 0x000fc40001800000 */
[----:B------:R-:W-:Y:S01]  /*0990*/  SHF.L.U32 R24, R24, 0x10, RZ ;  /* 0x0000001018187819 */ /* 0x000fe200000006ff */
[----:B------:R-:W-:Y:S01]  /*09a0*/  FMUL R27, R4, R35 ;  /* 0x00000023041b7220 */ /* 0x000fe20000400000 */
[C---:B------:R-:W-:Y:S02]  /*09b0*/  PRMT R4, R11.reuse, 0x7632, R4 ;  /* 0x000076320b047816 */ /* 0x040fe40000000004 */
[----:B------:R-:W0:Y:S01]  /*09c0*/  MUFU.RCP R33, R33 ;  /* 0x0000002100217308 */ /* 0x000e220000001000 */
[----:B--2---:R-:W-:Y:S01]  /*09d0*/  FMUL R28, R28, R31 ;  /* 0x0000001f1c1c7220 */ /* 0x004fe20000400000 */
[----:B------:R-:W-:Y:S02]  /*09e0*/  SHF.L.U32 R11, R11, 0x10, RZ ;  /* 0x000000100b0b7819 */ /* 0x000fe400000006ff */
[----:B------:R-:W-:Y:S01]  /*09f0*/  SHF.L.U32 R4, R4, 0x10, RZ ;  /* 0x0000001004047819 */ /* 0x000fe200000006ff */
[----:B------:R-:W-:Y:S01]  /*0a00*/  FMUL R28, R7, R28 ;  /* 0x0000001c071c7220 */ /* 0x000fe20000400000 */
[----:B------:R-:W-:Y:S01]  /*0a10*/  SHF.L.U32 R7, R10, 0x10, RZ ;  /* 0x000000100a077819 */ /* 0x000fe200000006ff */
[----:B------:R-:W-:Y:S01]  /*0a20*/  @!P0 FFMA R16, R11, R25, R16 ;  /* 0x000000190b108223 */ /* 0x000fe20000000010 */
[----:B-1----:R-:W-:Y:S01]  /*0a30*/  FMUL R29, R30, R37 ;  /* 0x000000251e1d7220 */ /* 0x002fe20000400000 */
[----:B------:R-:W-:-:S02]  /*0a40*/  @!P0 FFMA R17, R4, R28, R17 ;  /* 0x0000001c04118223 */ /* 0x000fc40000000011 */
[----:B------:R-:W-:Y:S01]  /*0a50*/  @!P0 FFMA R2, R7, R27, R2 ;  /* 0x0000001b07028223 */ /* 0x000fe20000000002 */
[----:B------:R-:W-:Y:S01]  /*0a60*/  FMUL R18, R18, R29 ;  /* 0x0000001d12127220 */ /* 0x000fe20000400000 */
[----:B------:R-:W-:Y:S02]  /*0a70*/  SHF.L.U32 R29, R8, 0x10, RZ ;  /* 0x00000010081d7819 */ /* 0x000fe400000006ff */
[----:B------:R-:W-:Y:S01]  /*0a80*/  PRMT R8, R9, 0x7632, R8 ;  /* 0x0000763209087816 */ /* 0x000fe20000000008 */
[----:B0-----:R-:W-:Y:S01]  /*0a90*/  FMUL R33, R33, R26 ;  /* 0x0000001a21217220 */ /* 0x001fe20000400000 */
[----:B------:R-:W-:Y:S01]  /*0aa0*/  @!P0 FFMA R21, R24, R18, R21 ;  /* 0x0000001218158223 */ /* 0x000fe20000000015 */
[----:B------:R-:W-:Y:S01]  /*0ab0*/  @!P0 FFMA R0, R29, R23, R0 ;  /* 0x000000171d008223 */ /* 0x000fe20000000000 */
[----:B------:R-:W-:Y:S01]  /*0ac0*/  SHF.L.U32 R7, R8, 0x10, RZ ;  /* 0x0000001008077819 */ /* 0x000fe200000006ff */
[----:B------:R-:W-:Y:S01]  /*0ad0*/  FMUL R33, R6, R33 ;  /* 0x0000002106217220 */ /* 0x000fe20000400000 */
[----:B------:R-:W-:-:S03]  /*0ae0*/  PRMT R6, R10, 0x7632, R6 ;  /* 0x000076320a067816 */ /* 0x000fc60000000006 */
[----:B------:R-:W-:Y:S01]  /*0af0*/  @!P0 FFMA R14, R7, R5, R14 ;  /* 0x00000005070e8223 */ /* 0x000fe2000000000e */
[----:B------:R-:W-:-:S05]  /*0b00*/  SHF.L.U32 R6, R6, 0x10, RZ ;  /* 0x0000001006067819 */ /* 0x000fca00000006ff */
[----:B------:R-:W-:Y:S01]  /*0b10*/  @!P0 FFMA R15, R6, R33, R15 ;  /* 0x00000021060f8223 */ /* 0x000fe2000000000f */
[----:B------:R-:W-:Y:S05]  /*0b20*/  @!P2 BRA `(.L_x_0) ;  /* 0xfffff6600000a947 */ /* 0x000fea000383ffff */
[----:B------:R-:W-:Y:S01]  /*0b30*/  FADD R0, R0, R21 ;  /* 0x0000001500007221 */ /* 0x000fe20000000000 */
[----:B------:R-:W0:Y:S01]  /*0b40*/  S2R R4, SR_TID.X ;  /* 0x0000000000047919 */ /* 0x000e220000002100 */
[----:B------:R-:W-:Y:S02]  /*0b50*/  MOV R7, UR4 ;  /* 0x0000000400077c02 */ /* 0x000fe40008000f00 */
[----:B------:R-:W-:-:S04]  /*0b60*/  FADD R3, R3, R0 ;  /* 0x0000000003037221 */ /* 0x000fc80000000000 */
[----:B------:R-:W-:-:S04]  /*0b70*/  FADD R3, R14, R3 ;  /* 0x000000030e037221 */ /* 0x000fc80000000000 */
[----:B------:R-:W-:-:S04]  /*0b80*/  FADD R2, R2, R3 ;  /* 0x0000000302027221 */ /* 0x000fc80000000000 */
[----:B------:R-:W-:-:S04]  /*0b90*/  FADD R15, R15, R2 ;  /* 0x000000020f0f7221 */ /* 0x000fc80000000000 */
[----:B------:R-:W-:-:S04]  /*0ba0*/  FADD R16, R16, R15 ;  /* 0x0000000f10107221 */ /* 0x000fc80000000000 */
[----:B------:R-:W-:Y:S01]  /*0bb0*/  FADD R16, R17, R16 ;  /* 0x0000001011107221 */ /* 0x000fe20000000000 */
[--C-:B0-----:R-:W-:Y:S02]  /*0bc0*/  SHF.R.U32.HI R6, RZ, 0x3, R4.reuse ;  /* 0x00000003ff067819 */ /* 0x101fe40000011604 */
[----:B------:R-:W-:Y:S02]  /*0bd0*/  LOP3.LUT P0, RZ, R4, 0x1c0, RZ, 0xc0, !PT ;  /* 0x000001c004ff7812 */ /* 0x000fe4000780c0ff */
[----:B------:R-:W0:Y:S01]  /*0be0*/  SHFL.BFLY PT, R3, R16, 0x4, 0x1f ;  /* 0x0c801f0010037f89 */ /* 0x000e2200000e0000 */
[----:B------:R-:W-:Y:S02]  /*0bf0*/  SGXT.U32 R6, R6, 0x6 ;  /* 0x000000060606781a */ /* 0x000fe40000000000 */
[----:B------:R-:W-:-:S04]  /*0c00*/  LOP3.LUT R2, R7, 0x3f, R4, 0xf8, !PT ;  /* 0x0000003f07027812 */ /* 0x000fc800078ef804 */
[----:B------:R-:W-:Y:S01]  /*0c10*/  ISETP.LT.AND P0, PT, R2, 0x2400, !P0 ;  /* 0x000024000200780c */ /* 0x000fe20004701270 */
[----:B0-----:R-:W-:-:S05]  /*0c20*/  FADD R3, R16, R3 ;  /* 0x0000000310037221 */ /* 0x001fca0000000000 */
[----:B------:R-:W0:Y:S02]  /*0c30*/  SHFL.BFLY PT, R0, R3, 0x2, 0x1f ;  /* 0x0c401f0003007f89 */ /* 0x000e2400000e0000 */
[----:B0-----:R-:W-:-:S05]  /*0c40*/  FADD R0, R3, R0 ;  /* 0x0000000003007221 */ /* 0x001fca0000000000 */
[----:B------:R-:W0:Y:S02]  /*0c50*/  SHFL.BFLY PT, R5, R0, 0x1, 0x1f ;  /* 0x0c201f0000057f89 */ /* 0x000e2400000e0000 */
[----:B0-----:R-:W-:-:S05]  /*0c60*/  FADD R5, R0, R5 ;  /* 0x0000000500057221 */ /* 0x001fca0000000000 */
[----:B------:R0:W-:Y:S04]  /*0c70*/  STS [R6.X4], R5 ;  /* 0x0000000506007388 */ /* 0x0001e80000004800 */
[----:B------:R-:W-:Y:S06]  /*0c80*/  BAR.SYNC.DEFER_BLOCKING 0x0 ;  /* 0x0000000000007b1d */ /* 0x000fec0000010000 */
[----:B------:R-:W-:Y:S05]  /*0c90*/  @!P0 EXIT ;  /* 0x000000000000894d */ /* 0x000fea0003800000 */
[----:B0-----:R-:W-:Y:S02]  /*0ca0*/  LOP3.LUT R0, R4, 0x3f, RZ, 0xc0, !PT ;  /* 0x0000003f04007812 */ /* 0x001fe400078ec0ff */
[----:B------:R-:W-:-:S03]  /*0cb0*/  MOV R3, 0x4 ;  /* 0x0000000400037802 */ /* 0x000fc60000000f00 */
[----:B------:R-:W0:Y:S02]  /*0cc0*/  LDS R5, [R0.X4] ;  /* 0x0000000000057984 */ /* 0x000e240000004800 */
[----:B------:R-:W-:-:S05]  /*0cd0*/  IMAD.WIDE R2, R2, R3, c[0x0][0x170] ;  /* 0x00005c0002027625 */ /* 0x000fca00078e0203 */
[----:B0-----:R-:W-:Y:S01]  /*0ce0*/  STG.E [R2.64], R5 ;  /* 0x0000000502007986 */ /* 0x001fe2000c101906 */
[----:B------:R-:W-:Y:S05]  /*0cf0*/  EXIT ;  /* 0x000000000000794d */ /* 0x000fea0003800000 */
.L_x_1:
[----:B------:R-:W-:-:S00]  /*0d00*/  BRA `(.L_x_1) ;  /* 0xfffffff000007947 */ /* 0x000fc0000383ffff */
[----:B------:R-:W-:-:S00]  /*0d10*/  NOP ;  /* 0x0000000000007918 */ /* 0x000fc00000000000 */
        /* <DEDUP_REMOVED lines=14> */
.L_x_2:


//--------------------- .nv.shared.triton_red_fused_addmm_0 --------------------------
	.section	.nv.shared.triton_red_fused_addmm_0,"aw",@nobits
	.sectionflags	@""
	.align	16
